	.headerflags	@"EF_CUDA_TEXMODE_UNIFIED EF_CUDA_64BIT_ADDRESS EF_CUDA_ACCELERATORS EF_CUDA_SM90 EF_CUDA_VIRTUAL_SM(EF_CUDA_SM90)"
	.elftype	@"ET_EXEC"


//--------------------- .nv.info                  --------------------------
	.section	.nv.info,"",@"SHT_CUDA_INFO"
	.align	4


	//----- nvinfo : EIATTR_REGCOUNT
	.align		4
        /*0000*/ 	.byte	0x04, 0x2f
        /*0002*/ 	.short	(.L_2 - .L_1)
	.align		4
.L_1:
        /*0004*/ 	.word	index@(triton_per_fused__native_batch_norm_legit_relu_0)
        /*0008*/ 	.word	0x0000001d


	//----- nvinfo : EIATTR_MIN_STACK_SIZE
	.align		4
.L_2:
        /*000c*/ 	.byte	0x04, 0x12
        /*000e*/ 	.short	(.L_4 - .L_3)
	.align		4
.L_3:
        /*0010*/ 	.word	index@(triton_per_fused__native_batch_norm_legit_relu_0)
        /*0014*/ 	.word	0x00000000


	//----- nvinfo : EIATTR_FRAME_SIZE
	.align		4
.L_4:
        /*0018*/ 	.byte	0x04, 0x11
        /*001a*/ 	.short	(.L_6 - .L_5)
	.align		4
.L_5:
        /*001c*/ 	.word	index@(triton_per_fused__native_batch_norm_legit_relu_0)
        /*0020*/ 	.word	0x00000000


	//----- nvinfo : EIATTR_MIN_STACK_SIZE
	.align		4
.L_6:
        /*0024*/ 	.byte	0x04, 0x12
        /*0026*/ 	.short	(.L_8 - .L_7)
	.align		4
.L_7:
        /*0028*/ 	.word	index@(triton_per_fused__native_batch_norm_legit_relu_0)
        /*002c*/ 	.word	0x00000000
.L_8:


//--------------------- .nv.info.triton_per_fused__native_batch_norm_legit_relu_0 --------------------------
	.section	.nv.info.triton_per_fused__native_batch_norm_legit_relu_0,"",@"SHT_CUDA_INFO"
	.sectionflags	@""
	.align	4


	//----- nvinfo : EIATTR_CUDA_API_VERSION
	.align		4
        /*0000*/ 	.byte	0x04, 0x37
        /*0002*/ 	.short	(.L_10 - .L_9)
.L_9:
        /*0004*/ 	.word	0x0000007c


	//----- nvinfo : EIATTR_KPARAM_INFO
	.align		4
.L_10:
        /*0008*/ 	.byte	0x04, 0x17
        /*000a*/ 	.short	(.L_12 - .L_11)
.L_11:
        /*000c*/ 	.word	0x00000000
        /*0010*/ 	.short	0x0005
        /*0012*/ 	.short	0x0024
        /*0014*/ 	.byte	0x00, 0xf0, 0x11, 0x00


	//----- nvinfo : EIATTR_KPARAM_INFO
	.align		4
.L_12:
        /*0018*/ 	.byte	0x04, 0x17
        /*001a*/ 	.short	(.L_14 - .L_13)
.L_13:
        /*001c*/ 	.word	0x00000000
        /*0020*/ 	.short	0x0004
        /*0022*/ 	.short	0x0020
        /*0024*/ 	.byte	0x00, 0xf0, 0x11, 0x00


	//----- nvinfo : EIATTR_KPARAM_INFO
	.align		4
.L_14:
        /*0028*/ 	.byte	0x04, 0x17
        /*002a*/ 	.short	(.L_16 - .L_15)
.L_15:
        /*002c*/ 	.word	0x00000000
        /*0030*/ 	.short	0x0003
        /*0032*/ 	.short	0x0018
        /*0034*/ 	.byte	0x00, 0xf4, 0x21, 0x00


	//----- nvinfo : EIATTR_KPARAM_INFO
	.align		4
.L_16:
        /*0038*/ 	.byte	0x04, 0x17
        /*003a*/ 	.short	(.L_18 - .L_17)
.L_17:
        /*003c*/ 	.word	0x00000000
        /*0040*/ 	.short	0x0002
        /*0042*/ 	.short	0x0010
        /*0044*/ 	.byte	0x00, 0xf4, 0x21, 0x00


	//----- nvinfo : EIATTR_KPARAM_INFO
	.align		4
.L_18:
        /*0048*/ 	.byte	0x04, 0x17
        /*004a*/ 	.short	(.L_20 - .L_19)
.L_19:
        /*004c*/ 	.word	0x00000000
        /*0050*/ 	.short	0x0001
        /*0052*/ 	.short	0x0008
        /*0054*/ 	.byte	0x00, 0xf4, 0x21, 0x00


	//----- nvinfo : EIATTR_KPARAM_INFO
	.align		4
.L_20:
        /*0058*/ 	.byte	0x04, 0x17
        /*005a*/ 	.short	(.L_22 - .L_21)
.L_21:
        /*005c*/ 	.word	0x00000000
        /*0060*/ 	.short	0x0000
        /*0062*/ 	.short	0x0000
        /*0064*/ 	.byte	0x00, 0xf4, 0x21, 0x00


	//----- nvinfo : EIATTR_SPARSE_MMA_MASK
	.align		4
.L_22:
        /*0068*/ 	.byte	0x03, 0x50
        /*006a*/ 	.short	0x0000


	//----- nvinfo : EIATTR_MAXREG_COUNT
	.align		4
        /*006c*/ 	.byte	0x03, 0x1b
        /*006e*/ 	.short	0x00ff


	//----- nvinfo : EIATTR_COOP_GROUP_MASK_REGIDS
	.align		4
        /*0070*/ 	.byte	0x04, 0x29
        /*0072*/ 	.short	(.L_24 - .L_23)


	//   ....[0]....
.L_23:
        /*0074*/ 	.word	0xffffffff


	//   ....[1]....
        /*0078*/ 	.word	0xffffffff


	//   ....[2]....
        /*007c*/ 	.word	0xffffffff


	//   ....[3]....
        /*0080*/ 	.word	0xffffffff


	//   ....[4]....
        /*0084*/ 	.word	0xffffffff


	//   ....[5]....
        /*0088*/ 	.word	0xffffffff


	//   ....[6]....
        /*008c*/ 	.word	0xffffffff


	//   ....[7]....
        /*0090*/ 	.word	0xffffffff


	//----- nvinfo : EIATTR_COOP_GROUP_INSTR_OFFSETS
	.align		4
.L_24:
        /*0094*/ 	.byte	0x04, 0x28
        /*0096*/ 	.short	(.L_26 - .L_25)


	//   ....[0]....
.L_25:
        /*0098*/ 	.word	0x000002e0


	//   ....[1]....
        /*009c*/ 	.word	0x000002f0


	//   ....[2]....
        /*00a0*/ 	.word	0x00000320


	//   ....[3]....
        /*00a4*/ 	.word	0x00000330


	//   ....[4]....
        /*00a8*/ 	.word	0x000004c0


	//   ....[5]....
        /*00ac*/ 	.word	0x000004d0


	//   ....[6]....
        /*00b0*/ 	.word	0x00000530


	//   ....[7]....
        /*00b4*/ 	.word	0x00000540


	//----- nvinfo : EIATTR_EXIT_INSTR_OFFSETS
	.align		4
.L_26:
        /*00b8*/ 	.byte	0x04, 0x1c
        /*00ba*/ 	.short	(.L_28 - .L_27)


	//   ....[0]....
.L_27:
        /*00bc*/ 	.word	0x00000850


	//   ....[1]....
        /*00c0*/ 	.word	0x00000880


	//----- nvinfo : EIATTR_REQNTID
	.align		4
.L_28:
        /*00c4*/ 	.byte	0x04, 0x10
        /*00c6*/ 	.short	(.L_30 - .L_29)
.L_29:
        /*00c8*/ 	.word	0x00000100
        /*00cc*/ 	.word	0x00000001
        /*00d0*/ 	.word	0x00000001


	//----- nvinfo : EIATTR_CBANK_PARAM_SIZE
	.align		4
.L_30:
        /*00d4*/ 	.byte	0x03, 0x19
        /*00d6*/ 	.short	0x0028


	//----- nvinfo : EIATTR_PARAM_CBANK
	.align		4
        /*00d8*/ 	.byte	0x04, 0x0a
        /*00da*/ 	.short	(.L_32 - .L_31)
	.align		4
.L_31:
        /*00dc*/ 	.word	index@(.nv.constant0.triton_per_fused__native_batch_norm_legit_relu_0)
        /*00e0*/ 	.short	0x0210
        /*00e2*/ 	.short	0x0028


	//----- nvinfo : EIATTR_SW_WAR
	.align		4
.L_32:
        /*00e4*/ 	.byte	0x04, 0x36
        /*00e6*/ 	.short	(.L_34 - .L_33)
.L_33:
        /*00e8*/ 	.word	0x00000008
.L_34:


//--------------------- .nv.callgraph             --------------------------
	.section	.nv.callgraph,"",@"SHT_CUDA_CALLGRAPH"
	.align	4
	.sectionentsize	8
	.align		4
        /*0000*/ 	.word	0x00000000
	.align		4
        /*0004*/ 	.word	0xffffffff
	.align		4
        /*0008*/ 	.word	0x00000000
	.align		4
        /*000c*/ 	.word	0xfffffffe
	.align		4
        /*0010*/ 	.word	0x00000000
	.align		4
        /*0014*/ 	.word	0xfffffffd
	.align		4
        /*0018*/ 	.word	0x00000000
	.align		4
        /*001c*/ 	.word	0xfffffffc


//--------------------- .nv.constant4             --------------------------
	.section	.nv.constant4,"a",@progbits
	.align	8
	.align		8
.nv.constant4:
        /*0000*/ 	.dword	_$_str


//--------------------- .text.triton_per_fused__native_batch_norm_legit_relu_0 --------------------------
	.section	.text.triton_per_fused__native_batch_norm_legit_relu_0,"ax",@progbits
	.sectionflags	@"SHF_BARRIERS=1"
	.align	128
        .global         triton_per_fused__native_batch_norm_legit_relu_0
        .type           triton_per_fused__native_batch_norm_legit_relu_0,@function
        .size           triton_per_fused__native_batch_norm_legit_relu_0,(.L_x_1 - triton_per_fused__native_batch_norm_legit_relu_0)
        .other          triton_per_fused__native_batch_norm_legit_relu_0,@"STO_CUDA_ENTRY STV_DEFAULT"
triton_per_fused__native_batch_norm_legit_relu_0:
.text.triton_per_fused__native_batch_norm_legit_relu_0:
[----:B------:R-:W0:Y:S02]  /*0000*/  LDC R1, c[0x0][0x28] ;  /* 0x00000a00ff017b82 */ /* 0x000e240000000800 */
[----:B------:R-:W1:Y:S01]  /*0010*/  S2R R2, SR_TID.X ;  /* 0x0000000000027919 */ /* 0x000e620000002100 */
[----:B------:R-:W2:Y:S01]  /*0020*/  LDC.64 R16, c[0x0][0x210] ;  /* 0x00008400ff107b82 */ /* 0x000ea20000000a00 */
[----:B------:R-:W-:Y:S02]  /*0030*/  CS2R R6, SRZ ;  /* 0x0000000000067805 */ /* 0x000fe4000001ff00 */
[----:B------:R-:W-:Y:S01]  /*0040*/  CS2R R8, SRZ ;  /* 0x0000000000087805 */ /* 0x000fe2000001ff00 */
[----:B------:R-:W3:Y:S01]  /*0050*/  S2R R19, SR_CTAID.X ;  /* 0x0000000000137919 */ /* 0x000ee20000002500 */
[----:B------:R-:W-:Y:S01]  /*0060*/  CS2R R10, SRZ ;  /* 0x00000000000a7805 */ /* 0x000fe2000001ff00 */
[----:B------:R-:W-:Y:S01]  /*0070*/  ULDC.64 UR6, c[0x0][0x208] ;  /* 0x0000820000067ab9 */ /* 0x000fe20000000a00 */
[----:B-1----:R-:W-:Y:S02]  /*0080*/  SHF.R.U32.HI R0, RZ, 0x2, R2 ;  /* 0x00000002ff007819 */ /* 0x002fe40000011602 */
[----:B------:R-:W-:-:S02]  /*0090*/  SHF.L.U32 R3, R2, 0x2, RZ ;  /* 0x0000000202037819 */ /* 0x000fc400000006ff */
[----:B---3--:R-:W-:Y:S02]  /*00a0*/  SHF.L.U32 R19, R19, 0x7, RZ ;  /* 0x0000000713137819 */ /* 0x008fe400000006ff */
[----:B------:R-:W-:Y:S02]  /*00b0*/  SGXT.U32 R0, R0, 0x6 ;  /* 0x000000060000781a */ /* 0x000fe40000000000 */
[----:B------:R-:W-:Y:S02]  /*00c0*/  LOP3.LUT R4, R3, 0xc, RZ, 0xc0, !PT ;  /* 0x0000000c03047812 */ /* 0x000fe400078ec0ff */
[----:B------:R-:W-:Y:S02]  /*00d0*/  LOP3.LUT R13, R19, R0, RZ, 0xfc, !PT ;  /* 0x00000000130d7212 */ /* 0x000fe400078efcff */
[----:B------:R-:W-:Y:S02]  /*00e0*/  LOP3.LUT R15, R19, 0x40, R0, 0xfe, !PT ;  /* 0x00000040130f7812 */ /* 0x000fe400078efe00 */
[----:B------:R-:W-:-:S02]  /*00f0*/  ISETP.GE.AND P2, PT, R13, 0x200, PT ;  /* 0x000002000d00780c */ /* 0x000fc40003f46270 */
[----:B------:R-:W-:Y:S02]  /*0100*/  ISETP.GE.AND P1, PT, R15, 0x200, PT ;  /* 0x000002000f00780c */ /* 0x000fe40003f26270 */
[-C--:B------:R-:W-:Y:S02]  /*0110*/  LEA R13, R13, R4.reuse, 0x4 ;  /* 0x000000040d0d7211 */ /* 0x080fe400078e20ff */
[----:B------:R-:W-:Y:S02]  /*0120*/  LEA R15, R15, R4, 0x4 ;  /* 0x000000040f0f7211 */ /* 0x000fe400078e20ff */
[----:B------:R-:W-:Y:S01]  /*0130*/  CS2R R4, SRZ ;  /* 0x0000000000047805 */ /* 0x000fe2000001ff00 */
[----:B--2---:R-:W-:-:S04]  /*0140*/  IMAD.WIDE R20, R13, 0x4, R16 ;  /* 0x000000040d147825 */ /* 0x004fc800078e0210 */
[----:B------:R-:W-:Y:S01]  /*0150*/  IMAD.WIDE R16, R15, 0x4, R16 ;  /* 0x000000040f107825 */ /* 0x000fe200078e0210 */
[----:B------:R-:W2:Y:S04]  /*0160*/  @!P2 LDG.E.128 R4, desc[UR6][R20.64] ;  /* 0x000000061404a981 */ /* 0x000ea8000c1e1d00 */
[----:B------:R-:W3:Y:S01]  /*0170*/  @!P1 LDG.E.128 R8, desc[UR6][R16.64] ;  /* 0x0000000610089981 */ /* 0x000ee2000c1e1d00 */
[----:B------:R-:W1:Y:S01]  /*0180*/  S2UR UR5, SR_CgaCtaId ;  /* 0x00000000000579c3 */ /* 0x000e620000008800 */
[----:B------:R-:W-:Y:S01]  /*0190*/  UMOV UR4, 0x400 ;  /* 0x0000040000047882 */ /* 0x000fe20000000000 */
[----:B------:R-:W-:Y:S02]  /*01a0*/  LOP3.LUT P0, RZ, R2, 0x80, RZ, 0xc0, !PT ;  /* 0x0000008002ff7812 */ /* 0x000fe4000780c0ff */
[----:B------:R-:W-:-:S04]  /*01b0*/  LOP3.LUT R19, R19, 0x7f, R2, 0xf8, !PT ;  /* 0x0000007f13137812 */ /* 0x000fc800078ef802 */
[----:B------:R-:W-:Y:S01]  /*01c0*/  ISETP.LT.AND P0, PT, R19, 0x200, !P0 ;  /* 0x000002001300780c */ /* 0x000fe20004701270 */
[----:B-1----:R-:W-:Y:S01]  /*01d0*/  UPRMT UR4, UR5, 0x654, UR4 ;  /* 0x0000065405047896 */ /* 0x002fe20008000004 */
[----:B--2---:R-:W-:Y:S02]  /*01e0*/  SEL R4, R4, RZ, !P2 ;  /* 0x000000ff04047207 */ /* 0x004fe40005000000 */
[----:B------:R-:W-:Y:S02]  /*01f0*/  SEL R3, R5, RZ, !P2 ;  /* 0x000000ff05037207 */ /* 0x000fe40005000000 */
[----:B---3--:R-:W-:Y:S02]  /*0200*/  SEL R5, R8, RZ, !P1 ;  /* 0x000000ff08057207 */ /* 0x008fe40004800000 */
[----:B------:R-:W-:Y:S01]  /*0210*/  SEL R14, R9, RZ, !P1 ;  /* 0x000000ff090e7207 */ /* 0x000fe20004800000 */
[----:B------:R-:W-:Y:S01]  /*0220*/  FADD R9, R4, R3 ;  /* 0x0000000304097221 */ /* 0x000fe20000000000 */
[----:B------:R-:W-:-:S02]  /*0230*/  SEL R6, R6, RZ, !P2 ;  /* 0x000000ff06067207 */ /* 0x000fc40005000000 */
[----:B------:R-:W-:Y:S01]  /*0240*/  SEL R10, R10, RZ, !P1 ;  /* 0x000000ff0a0a7207 */ /* 0x000fe20004800000 */
[----:B------:R-:W-:Y:S01]  /*0250*/  FADD R23, R5, R14 ;  /* 0x0000000e05177221 */ /* 0x000fe20000000000 */
[----:B------:R-:W-:Y:S01]  /*0260*/  SEL R7, R7, RZ, !P2 ;  /* 0x000000ff07077207 */ /* 0x000fe20005000000 */
[----:B------:R-:W-:Y:S01]  /*0270*/  FADD R8, R6, R9 ;  /* 0x0000000906087221 */ /* 0x000fe20000000000 */
[----:B------:R-:W-:Y:S01]  /*0280*/  SEL R12, R11, RZ, !P1 ;  /* 0x000000ff0b0c7207 */ /* 0x000fe20004800000 */
[----:B------:R-:W-:Y:S02]  /*0290*/  FADD R23, R10, R23 ;  /* 0x000000170a177221 */ /* 0x000fe40000000000 */
[----:B------:R-:W-:Y:S02]  /*02a0*/  FADD R8, R7, R8 ;  /* 0x0000000807087221 */ /* 0x000fe40000000000 */
[----:B------:R-:W-:-:S03]  /*02b0*/  FADD R23, R12, R23 ;  /* 0x000000170c177221 */ /* 0x000fc60000000000 */
[----:B------:R-:W-:Y:S02]  /*02c0*/  FSEL R9, R8, RZ, !P2 ;  /* 0x000000ff08097208 */ /* 0x000fe40005000000 */
[----:B------:R-:W-:-:S03]  /*02d0*/  FSEL R23, R23, RZ, !P1 ;  /* 0x000000ff17177208 */ /* 0x000fc60004800000 */
[----:B------:R-:W1:Y:S04]  /*02e0*/  SHFL.BFLY PT, R8, R9, 0x2, 0x1f ;  /* 0x0c401f0009087f89 */ /* 0x000e6800000e0000 */
[----:B------:R-:W2:Y:S01]  /*02f0*/  SHFL.BFLY PT, R16, R23, 0x2, 0x1f ;  /* 0x0c401f0017107f89 */ /* 0x000ea200000e0000 */
[----:B-1----:R-:W-:Y:S01]  /*0300*/  FADD R11, R9, R8 ;  /* 0x00000008090b7221 */ /* 0x002fe20000000000 */
[----:B--2---:R-:W-:-:S04]  /*0310*/  FADD R18, R23, R16 ;  /* 0x0000001017127221 */ /* 0x004fc80000000000 */
[----:B------:R-:W1:Y:S04]  /*0320*/  SHFL.BFLY PT, R16, R11, 0x1, 0x1f ;  /* 0x0c201f000b107f89 */ /* 0x000e6800000e0000 */
[----:B------:R-:W2:Y:S01]  /*0330*/  SHFL.BFLY PT, R17, R18, 0x1, 0x1f ;  /* 0x0c201f0012117f89 */ /* 0x000ea200000e0000 */
[----:B-1----:R-:W-:Y:S01]  /*0340*/  FADD R16, R11, R16 ;  /* 0x000000100b107221 */ /* 0x002fe20000000000 */
[----:B--2---:R-:W-:-:S03]  /*0350*/  FADD R17, R18, R17 ;  /* 0x0000001112117221 */ /* 0x004fc60000000000 */
[C---:B------:R-:W-:Y:S01]  /*0360*/  FFMA R8, R16.reuse, -0.0625, R3 ;  /* 0xbd80000010087823 */ /* 0x040fe20000000003 */
[C---:B------:R-:W-:Y:S01]  /*0370*/  FFMA R6, R16.reuse, -0.0625, R6 ;  /* 0xbd80000010067823 */ /* 0x040fe20000000006 */
[C---:B------:R-:W-:Y:S01]  /*0380*/  FFMA R20, R16.reuse, -0.0625, R7 ;  /* 0xbd80000010147823 */ /* 0x040fe20000000007 */
[C---:B------:R-:W-:Y:S01]  /*0390*/  FFMA R3, R17.reuse, -0.0625, R14 ;  /* 0xbd80000011037823 */ /* 0x040fe2000000000e */
[----:B------:R-:W-:Y:S01]  /*03a0*/  FFMA R14, R16, -0.0625, R4 ;  /* 0xbd800000100e7823 */ /* 0x000fe20000000004 */
[----:B------:R-:W-:Y:S01]  /*03b0*/  FMUL R21, R8, R8 ;  /* 0x0000000808157220 */ /* 0x000fe20000400000 */
[----:B------:R-:W-:Y:S01]  /*03c0*/  FFMA R9, R17, -0.0625, R5 ;  /* 0xbd80000011097823 */ /* 0x000fe20000000005 */
[----:B------:R-:W-:Y:S01]  /*03d0*/  FMUL R4, R3, R3 ;  /* 0x0000000303047220 */ /* 0x000fe20000400000 */
[C---:B------:R-:W-:Y:S01]  /*03e0*/  FFMA R11, R17.reuse, -0.0625, R10 ;  /* 0xbd800000110b7823 */ /* 0x040fe2000000000a */
[----:B------:R-:W-:Y:S01]  /*03f0*/  FFMA R21, R14, R14, R21 ;  /* 0x0000000e0e157223 */ /* 0x000fe20000000015 */
[----:B------:R-:W-:Y:S01]  /*0400*/  FFMA R12, R17, -0.0625, R12 ;  /* 0xbd800000110c7823 */ /* 0x000fe2000000000c */
[----:B------:R-:W-:Y:S01]  /*0410*/  FFMA R4, R9, R9, R4 ;  /* 0x0000000909047223 */ /* 0x000fe20000000004 */
[----:B------:R-:W-:Y:S01]  /*0420*/  LEA R7, R0, UR4, 0x2 ;  /* 0x0000000400077c11 */ /* 0x000fe2000f8e10ff */
[----:B------:R-:W-:Y:S01]  /*0430*/  FFMA R21, R6, R6, R21 ;  /* 0x0000000606157223 */ /* 0x000fe20000000015 */
[----:B------:R-:W-:Y:S01]  /*0440*/  LOP3.LUT R0, R2, 0x7f, RZ, 0xc0, !PT ;  /* 0x0000007f02007812 */ /* 0x000fe200078ec0ff */
[----:B------:R-:W-:-:S02]  /*0450*/  FFMA R5, R11, R11, R4 ;  /* 0x0000000b0b057223 */ /* 0x000fc40000000004 */
[----:B------:R-:W-:Y:S01]  /*0460*/  FFMA R21, R20, R20, R21 ;  /* 0x0000001414157223 */ /* 0x000fe20000000015 */
[----:B------:R-:W-:Y:S01]  /*0470*/  STS [R7], R16 ;  /* 0x0000001007007388 */ /* 0x000fe20000000800 */
[----:B------:R-:W-:-:S03]  /*0480*/  FFMA R5, R12, R12, R5 ;  /* 0x0000000c0c057223 */ /* 0x000fc60000000005 */
[----:B------:R-:W-:Y:S01]  /*0490*/  FSEL R21, R21, RZ, !P2 ;  /* 0x000000ff15157208 */ /* 0x000fe20005000000 */
[----:B------:R-:W-:Y:S01]  /*04a0*/  STS [R7+0x100], R17 ;  /* 0x0001001107007388 */ /* 0x000fe20000000800 */
[----:B------:R-:W-:-:S03]  /*04b0*/  FSEL R5, R5, RZ, !P1 ;  /* 0x000000ff05057208 */ /* 0x000fc60004800000 */
[----:B------:R-:W1:Y:S04]  /*04c0*/  SHFL.BFLY PT, R4, R21, 0x2, 0x1f ;  /* 0x0c401f0015047f89 */ /* 0x000e6800000e0000 */
[----:B------:R-:W2:Y:S01]  /*04d0*/  SHFL.BFLY PT, R10, R5, 0x2, 0x1f ;  /* 0x0c401f00050a7f89 */ /* 0x000ea200000e0000 */
[----:B-1----:R-:W-:Y:S01]  /*04e0*/  FADD R4, R21, R4 ;  /* 0x0000000415047221 */ /* 0x002fe20000000000 */
[----:B------:R-:W-:Y:S01]  /*04f0*/  HFMA2.MMA R21, -RZ, RZ, 1.375, 0 ;  /* 0x3d800000ff157435 */ /* 0x000fe200000001ff */
[----:B--2---:R-:W-:Y:S01]  /*0500*/  FADD R22, R5, R10 ;  /* 0x0000000a05167221 */ /* 0x004fe20000000000 */
[----:B------:R-:W-:Y:S01]  /*0510*/  LEA R10, R0, UR4, 0x2 ;  /* 0x00000004000a7c11 */ /* 0x000fe2000f8e10ff */
[----:B------:R-:W-:Y:S06]  /*0520*/  BAR.SYNC.DEFER_BLOCKING 0x0 ;  /* 0x0000000000007b1d */ /* 0x000fec0000010000 */
[----:B------:R-:W1:Y:S04]  /*0530*/  SHFL.BFLY PT, R23, R4, 0x1, 0x1f ;  /* 0x0c201f0004177f89 */ /* 0x000e6800000e0000 */
[----:B------:R-:W2:Y:S04]  /*0540*/  SHFL.BFLY PT, R25, R22, 0x1, 0x1f ;  /* 0x0c201f0016197f89 */ /* 0x000ea800000e0000 */
[----:B------:R-:W-:Y:S01]  /*0550*/  LDS R0, [R10] ;  /* 0x000000000a007984 */ /* 0x000fe20000000800 */
[----:B-1----:R-:W-:Y:S01]  /*0560*/  FADD R18, R4, R23 ;  /* 0x0000001704127221 */ /* 0x002fe20000000000 */
[----:B------:R-:W-:Y:S01]  /*0570*/  BAR.SYNC.DEFER_BLOCKING 0x0 ;  /* 0x0000000000007b1d */ /* 0x000fe20000010000 */
[----:B--2---:R-:W-:-:S02]  /*0580*/  FADD R24, R22, R25 ;  /* 0x0000001916187221 */ /* 0x004fc40000000000 */
[----:B------:R-:W-:-:S05]  /*0590*/  FFMA R22, R18, R21, 9.9999997473787516356e-06 ;  /* 0x3727c5ac12167423 */ /* 0x000fca0000000015 */
[----:B------:R-:W1:Y:S01]  /*05a0*/  LDC.64 R4, c[0x0][0x220] ;  /* 0x00008800ff047b82 */ /* 0x000e620000000a00 */
[----:B------:R-:W-:Y:S01]  /*05b0*/  FFMA R17, R24, R21, 9.9999997473787516356e-06 ;  /* 0x3727c5ac18117423 */ /* 0x000fe20000000015 */
[----:B------:R-:W2:Y:S08]  /*05c0*/  MUFU.RSQ R23, R22 ;  /* 0x0000001600177308 */ /* 0x000eb00000001400 */
[----:B------:R-:W3:Y:S01]  /*05d0*/  MUFU.RSQ R26, R17 ;  /* 0x00000011001a7308 */ /* 0x000ee20000001400 */
[-C--:B--2---:R-:W-:Y:S01]  /*05e0*/  FMUL R8, R8, R23.reuse ;  /* 0x0000001708087220 */ /* 0x084fe20000400000 */
[----:B------:R2:W-:Y:S01]  /*05f0*/  STS [R7], R18 ;  /* 0x0000001207007388 */ /* 0x0005e20000000800 */
[-C--:B------:R-:W-:Y:S01]  /*0600*/  FMUL R20, R20, R23.reuse ;  /* 0x0000001714147220 */ /* 0x080fe20000400000 */
[----:B------:R-:W-:-:S02]  /*0610*/  FMUL R6, R6, R23 ;  /* 0x0000001706067220 */ /* 0x000fc40000400000 */
[----:B------:R4:W-:Y:S01]  /*0620*/  STS [R7+0x100], R24 ;  /* 0x0001001807007388 */ /* 0x0009e20000000800 */
[----:B------:R-:W-:Y:S01]  /*0630*/  BAR.SYNC.DEFER_BLOCKING 0x0 ;  /* 0x0000000000007b1d */ /* 0x000fe20000010000 */
[-C--:B---3--:R-:W-:Y:S01]  /*0640*/  FMUL R9, R9, R26.reuse ;  /* 0x0000001a09097220 */ /* 0x088fe20000400000 */
[----:B------:R-:W-:Y:S01]  /*0650*/  FSETP.GEU.AND P6, PT, R8, RZ, PT ;  /* 0x000000ff0800720b */ /* 0x000fe20003fce000 */
[-C--:B------:R-:W-:Y:S01]  /*0660*/  FMUL R11, R11, R26.reuse ;  /* 0x0000001a0b0b7220 */ /* 0x080fe20000400000 */
[----:B--2---:R-:W-:Y:S01]  /*0670*/  FMUL R18, R12, R26 ;  /* 0x0000001a0c127220 */ /* 0x004fe20000400000 */
[----:B------:R-:W-:Y:S01]  /*0680*/  FSETP.GEU.AND P3, PT, R20, RZ, PT ;  /* 0x000000ff1400720b */ /* 0x000fe20003f6e000 */
[----:B----4-:R-:W-:Y:S01]  /*0690*/  FMUL R7, R14, R23 ;  /* 0x000000170e077220 */ /* 0x010fe20000400000 */
[----:B-1----:R-:W-:Y:S01]  /*06a0*/  IMAD.WIDE R12, R13, 0x4, R4 ;  /* 0x000000040d0c7825 */ /* 0x002fe200078e0204 */
[----:B------:R-:W-:-:S03]  /*06b0*/  FSETP.GEU.AND P4, PT, R6, RZ, PT ;  /* 0x000000ff0600720b */ /* 0x000fc60003f8e000 */
[----:B------:R-:W-:Y:S01]  /*06c0*/  FSETP.GEU.AND P5, PT, R7, RZ, PT ;  /* 0x000000ff0700720b */ /* 0x000fe20003fae000 */
[----:B------:R-:W-:Y:S01]  /*06d0*/  IMAD.WIDE R14, R15, 0x4, R4 ;  /* 0x000000040f0e7825 */ /* 0x000fe200078e0204 */
[----:B------:R-:W-:Y:S02]  /*06e0*/  FSEL R5, R8, RZ, P6 ;  /* 0x000000ff08057208 */ /* 0x000fe40003000000 */
[----:B------:R-:W-:Y:S02]  /*06f0*/  FSEL R4, R7, RZ, P5 ;  /* 0x000000ff07047208 */ /* 0x000fe40002800000 */
[----:B------:R-:W-:Y:S02]  /*0700*/  FSETP.GEU.AND P5, PT, R9, RZ, PT ;  /* 0x000000ff0900720b */ /* 0x000fe40003fae000 */
[----:B------:R-:W-:Y:S02]  /*0710*/  FSEL R7, R20, RZ, P3 ;  /* 0x000000ff14077208 */ /* 0x000fe40001800000 */
[----:B------:R-:W-:-:S02]  /*0720*/  FSETP.GEU.AND P3, PT, R11, RZ, PT ;  /* 0x000000ff0b00720b */ /* 0x000fc40003f6e000 */
[----:B------:R-:W-:Y:S01]  /*0730*/  FSEL R6, R6, RZ, P4 ;  /* 0x000000ff06067208 */ /* 0x000fe20002000000 */
[----:B------:R1:W2:Y:S01]  /*0740*/  LDS R16, [R10] ;  /* 0x000000000a107984 */ /* 0x0002a20000000800 */
[----:B------:R-:W-:Y:S02]  /*0750*/  FSETP.GEU.AND P4, PT, R18, RZ, PT ;  /* 0x000000ff1200720b */ /* 0x000fe40003f8e000 */
[----:B------:R-:W-:Y:S01]  /*0760*/  FSEL R8, R9, RZ, P5 ;  /* 0x000000ff09087208 */ /* 0x000fe20002800000 */
[----:B------:R3:W-:Y:S01]  /*0770*/  @!P2 STG.E.128 desc[UR6][R12.64], R4 ;  /* 0x000000040c00a986 */ /* 0x0007e2000c101d06 */
[----:B-1----:R-:W-:Y:S02]  /*0780*/  FMUL R10, R3, R26 ;  /* 0x0000001a030a7220 */ /* 0x002fe40000400000 */
[----:B------:R-:W1:Y:S03]  /*0790*/  LDC.64 R2, c[0x0][0x228] ;  /* 0x00008a00ff027b82 */ /* 0x000e660000000a00 */
[----:B------:R-:W-:-:S04]  /*07a0*/  FSETP.GEU.AND P6, PT, R10, RZ, PT ;  /* 0x000000ff0a00720b */ /* 0x000fc80003fce000 */
[----:B------:R-:W-:Y:S02]  /*07b0*/  FSEL R9, R10, RZ, P6 ;  /* 0x000000ff0a097208 */ /* 0x000fe40003000000 */
[----:B------:R-:W-:Y:S02]  /*07c0*/  FSEL R10, R11, RZ, P3 ;  /* 0x000000ff0b0a7208 */ /* 0x000fe40001800000 */
[----:B------:R-:W-:-:S05]  /*07d0*/  FSEL R11, R18, RZ, P4 ;  /* 0x000000ff120b7208 */ /* 0x000fca0002000000 */
[----:B------:R3:W-:Y:S01]  /*07e0*/  @!P1 STG.E.128 desc[UR6][R14.64], R8 ;  /* 0x000000080e009986 */ /* 0x0007e2000c101d06 */
[----:B-1----:R-:W-:-:S04]  /*07f0*/  IMAD.WIDE R2, R19, 0x4, R2 ;  /* 0x0000000413027825 */ /* 0x002fc800078e0202 */
[----:B--2---:R-:W-:Y:S02]  /*0800*/  FFMA R21, R16, R21, 9.9999997473787516356e-06 ;  /* 0x3727c5ac10157423 */ /* 0x004fe40000000015 */
[----:B------:R-:W1:Y:S04]  /*0810*/  LDC.64 R16, c[0x0][0x218] ;  /* 0x00008600ff107b82 */ /* 0x000e680000000a00 */
[----:B------:R-:W2:Y:S02]  /*0820*/  MUFU.RSQ R21, R21 ;  /* 0x0000001500157308 */ /* 0x000ea40000001400 */
[----:B--2---:R3:W-:Y:S01]  /*0830*/  @P0 STG.E desc[UR6][R2.64], R21 ;  /* 0x0000001502000986 */ /* 0x0047e2000c101906 */
[----:B-1----:R-:W-:Y:S01]  /*0840*/  IMAD.WIDE R16, R19, 0x4, R16 ;  /* 0x0000000413107825 */ /* 0x002fe200078e0210 */
[----:B------:R-:W-:Y:S06]  /*0850*/  @!P0 EXIT ;  /* 0x000000000000894d */ /* 0x000fec0003800000 */
[----:B---3--:R-:W-:-:S05]  /*0860*/  FMUL R3, R0, 0.0625 ;  /* 0x3d80000000037820 */ /* 0x008fca0000400000 */
[----:B------:R-:W-:Y:S01]  /*0870*/  STG.E desc[UR6][R16.64], R3 ;  /* 0x0000000310007986 */ /* 0x000fe2000c101906 */
[----:B------:R-:W-:Y:S05]  /*0880*/  EXIT ;  /* 0x000000000000794d */ /* 0x000fea0003800000 */
.L_x_0:
[----:B------:R-:W-:-:S00]  /*0890*/  BRA `(.L_x_0) ;  /* 0xfffffffc00fc7947 */ /* 0x000fc0000383ffff */
[----:B------:R-:W-:-:S00]  /*08a0*/  NOP ;  /* 0x0000000000007918 */ /* 0x000fc00000000000 */
        /* <DEDUP_REMOVED lines=13> */
.L_x_1:


//--------------------- .nv.global.init           --------------------------
	.section	.nv.global.init,"aw",@progbits
.nv.global.init:
	.type		_$_str,@object
	.size		_$_str,(.L_0 - _$_str)
_$_str:
        /*0000*/ 	.byte	0x5f, 0x5f, 0x43, 0x55, 0x44, 0x41, 0x5f, 0x46, 0x54, 0x5a, 0x00
.L_0:


//--------------------- .nv.shared.triton_per_fused__native_batch_norm_legit_relu_0 --------------------------
	.section	.nv.shared.triton_per_fused__native_batch_norm_legit_relu_0,"aw",@nobits
	.sectionflags	@""
	.align	16
	.zero		1024


//--------------------- .nv.constant0.triton_per_fused__native_batch_norm_legit_relu_0 --------------------------
	.section	.nv.constant0.triton_per_fused__native_batch_norm_legit_relu_0,"a",@progbits
	.sectionflags	@""
	.align	4
.nv.constant0.triton_per_fused__native_batch_norm_legit_relu_0:
	.zero		568
